//
// Generated by NVIDIA NVVM Compiler
//
// Compiler Build ID: CL-36424714
// Cuda compilation tools, release 13.0, V13.0.88
// Based on NVVM 20.0.0
//

.version 9.0
.target sm_100
.address_size 64

	// .globl	_Z17bitonic_sort_stepPjjj

.visible .entry _Z17bitonic_sort_stepPjjj(
	.param .u64 .ptr .align 1 _Z17bitonic_sort_stepPjjj_param_0,
	.param .u32 _Z17bitonic_sort_stepPjjj_param_1,
	.param .u32 _Z17bitonic_sort_stepPjjj_param_2
)
{
	.reg .pred 	%p<5>;
	.reg .b32 	%r<13>;
	.reg .b64 	%rd<11>;

	ld.param.u64 	%rd6, [_Z17bitonic_sort_stepPjjj_param_0];
	ld.param.u32 	%r8, [_Z17bitonic_sort_stepPjjj_param_1];
	ld.param.u32 	%r7, [_Z17bitonic_sort_stepPjjj_param_2];
	cvta.to.global.u64 	%rd1, %rd6;
	mov.u32 	%r9, %tid.x;
	mov.u32 	%r10, %ntid.x;
	mov.u32 	%r11, %ctaid.x;
	mad.lo.s32 	%r1, %r10, %r11, %r9;
	xor.b32  	%r2, %r8, %r1;
	setp.le.u32 	%p1, %r2, %r1;
	@%p1 bra 	$L__BB0_6;
	and.b32  	%r12, %r7, %r1;
	setp.eq.s32 	%p2, %r12, 0;
	@%p2 bra 	$L__BB0_4;
	mul.wide.u32 	%rd7, %r1, 4;
	add.s64 	%rd2, %rd1, %rd7;
	ld.global.u32 	%r3, [%rd2];
	mul.wide.u32 	%rd8, %r2, 4;
	add.s64 	%rd3, %rd1, %rd8;
	ld.global.u32 	%r4, [%rd3];
	setp.ge.u32 	%p3, %r3, %r4;
	@%p3 bra 	$L__BB0_6;
	st.global.u32 	[%rd2], %r4;
	st.global.u32 	[%rd3], %r3;
	bra.uni 	$L__BB0_6;
$L__BB0_4:
	mul.wide.u32 	%rd9, %r1, 4;
	add.s64 	%rd4, %rd1, %rd9;
	ld.global.u32 	%r5, [%rd4];
	mul.wide.u32 	%rd10, %r2, 4;
	add.s64 	%rd5, %rd1, %rd10;
	ld.global.u32 	%r6, [%rd5];
	setp.le.u32 	%p4, %r5, %r6;
	@%p4 bra 	$L__BB0_6;
	st.global.u32 	[%rd4], %r6;
	st.global.u32 	[%rd5], %r5;
$L__BB0_6:
	ret;

}


// ===== COMPILED SASS (sm_100) =====

	.target	sm_100

	.elftype	@"ET_EXEC"


//--------------------- .note.nv.tkinfo           --------------------------
	.section	.note.nv.tkinfo,"",@"SHT_NOTE"
	.sectionflags	@"SHF_NOTE_NV_TKINFO"
	.tkinfo
        /*0018*/ 	.word	0x00000002
        /*0030*/ 	.string	""
        /*0030*/ 	.string	"ptxas"
        /*0030*/ 	.string	"Cuda compilation tools, release 13.0, V13.0.88"
        /*0030*/ 	.string	"Build cuda_13.0.r13.0/compiler.36424714_0"
        /*0030*/ 	.string	"-arch sm_100 -m 64 "



//--------------------- .note.nv.cuinfo           --------------------------
	.section	.note.nv.cuinfo,"",@"SHT_NOTE"
	.sectionflags	@"SHF_NOTE_NV_CUINFO"
        /*0018*/ 	.short	0x0002
        /*001a*/ 	.short	0x0064
        /*001c*/ 	.short	0x0082
	.zero		2


//--------------------- .nv.info                  --------------------------
	.section	.nv.info,"",@"SHT_CUDA_INFO"
	.align	4


	//----- nvinfo : EIATTR_REGCOUNT
	.align		4
        /*0000*/ 	.byte	0x04, 0x2f
        /*0002*/ 	.short	(.L_1 - .L_0)
	.align		4
.L_0:
        /*0004*/ 	.word	index@(_Z17bitonic_sort_stepPjjj)
        /*0008*/ 	.word	0x0000000c


	//----- nvinfo : EIATTR_FRAME_SIZE
	.align		4
.L_1:
        /*000c*/ 	.byte	0x04, 0x11
        /*000e*/ 	.short	(.L_3 - .L_2)
	.align		4
.L_2:
        /*0010*/ 	.word	index@(_Z17bitonic_sort_stepPjjj)
        /*0014*/ 	.word	0x00000000


	//----- nvinfo : EIATTR_MIN_STACK_SIZE
	.align		4
.L_3:
        /*0018*/ 	.byte	0x04, 0x12
        /*001a*/ 	.short	(.L_5 - .L_4)
	.align		4
.L_4:
        /*001c*/ 	.word	index@(_Z17bitonic_sort_stepPjjj)
        /*0020*/ 	.word	0x00000000
.L_5:


//--------------------- .nv.compat                --------------------------
	.section	.nv.compat,"",@"SHT_CUDA_COMPAT_INFO"
	.align	4
        /*0000*/ 	.byte	0x02, 0x09, 0x00, 0x00, 0x02, 0x02, 0x01, 0x00, 0x02, 0x05, 0x05, 0x00, 0x03, 0x07, 0x01, 0x01
        /*0010*/ 	.byte	0x02, 0x03, 0x00, 0x00, 0x02, 0x06, 0x01, 0x00, 0x04, 0x0b, 0x08, 0x00, 0x09, 0x00, 0x00, 0x00
        /*0020*/ 	.byte	0x00, 0x00, 0x00, 0x00


//--------------------- .nv.info._Z17bitonic_sort_stepPjjj --------------------------
	.section	.nv.info._Z17bitonic_sort_stepPjjj,"",@"SHT_CUDA_INFO"
	.sectionflags	@""
	.align	4


	//----- nvinfo : EIATTR_CUDA_API_VERSION
	.align		4
        /*0000*/ 	.byte	0x04, 0x37
        /*0002*/ 	.short	(.L_7 - .L_6)
.L_6:
        /*0004*/ 	.word	0x00000082


	//----- nvinfo : EIATTR_KPARAM_INFO
	.align		4
.L_7:
        /*0008*/ 	.byte	0x04, 0x17
        /*000a*/ 	.short	(.L_9 - .L_8)
.L_8:
        /*000c*/ 	.word	0x00000000
        /*0010*/ 	.short	0x0002
        /*0012*/ 	.short	0x000c
        /*0014*/ 	.byte	0x00, 0xf0, 0x11, 0x00


	//----- nvinfo : EIATTR_KPARAM_INFO
	.align		4
.L_9:
        /*0018*/ 	.byte	0x04, 0x17
        /*001a*/ 	.short	(.L_11 - .L_10)
.L_10:
        /*001c*/ 	.word	0x00000000
        /*0020*/ 	.short	0x0001
        /*0022*/ 	.short	0x0008
        /*0024*/ 	.byte	0x00, 0xf0, 0x11, 0x00


	//----- nvinfo : EIATTR_KPARAM_INFO
	.align		4
.L_11:
        /*0028*/ 	.byte	0x04, 0x17
        /*002a*/ 	.short	(.L_13 - .L_12)
.L_12:
        /*002c*/ 	.word	0x00000000
        /*0030*/ 	.short	0x0000
        /*0032*/ 	.short	0x0000
        /*0034*/ 	.byte	0x00, 0xf5, 0x21, 0x00


	//----- nvinfo : EIATTR_SPARSE_MMA_MASK
	.align		4
.L_13:
        /*0038*/ 	.byte	0x03, 0x50
        /*003a*/ 	.short	0x0000


	//----- nvinfo : EIATTR_MAXREG_COUNT
	.align		4
        /*003c*/ 	.byte	0x03, 0x1b
        /*003e*/ 	.short	0x00ff


	//----- nvinfo : EIATTR_MERCURY_ISA_VERSION
	.align		4
        /*0040*/ 	.byte	0x03, 0x5f
        /*0042*/ 	.short	0x0101


	//----- nvinfo : EIATTR_VRC_CTA_INIT_COUNT
	.align		4
        /*0044*/ 	.byte	0x02, 0x4a
	.zero		1
	.zero		1


	//----- nvinfo : EIATTR_EXIT_INSTR_OFFSETS
	.align		4
        /*0048*/ 	.byte	0x04, 0x1c
        /*004a*/ 	.short	(.L_15 - .L_14)


	//   ....[0]....
.L_14:
        /*004c*/ 	.word	0x00000080


	//   ....[1]....
        /*0050*/ 	.word	0x00000130


	//   ....[2]....
        /*0054*/ 	.word	0x00000160


	//   ....[3]....
        /*0058*/ 	.word	0x000001d0


	//   ....[4]....
        /*005c*/ 	.word	0x00000200


	//----- nvinfo : EIATTR_CRS_STACK_SIZE
	.align		4
.L_15:
        /*0060*/ 	.byte	0x04, 0x1e
        /*0062*/ 	.short	(.L_17 - .L_16)
.L_16:
        /*0064*/ 	.word	0x00000000


	//----- nvinfo : EIATTR_CBANK_PARAM_SIZE
	.align		4
.L_17:
        /*0068*/ 	.byte	0x03, 0x19
        /*006a*/ 	.short	0x0010


	//----- nvinfo : EIATTR_PARAM_CBANK
	.align		4
        /*006c*/ 	.byte	0x04, 0x0a
        /*006e*/ 	.short	(.L_19 - .L_18)
	.align		4
.L_18:
        /*0070*/ 	.word	index@(.nv.constant0._Z17bitonic_sort_stepPjjj)
        /*0074*/ 	.short	0x0380
        /*0076*/ 	.short	0x0010


	//----- nvinfo : EIATTR_SW_WAR
	.align		4
.L_19:
        /*0078*/ 	.byte	0x04, 0x36
        /*007a*/ 	.short	(.L_21 - .L_20)
.L_20:
        /*007c*/ 	.word	0x00000008
.L_21:


//--------------------- .nv.callgraph             --------------------------
	.section	.nv.callgraph,"",@"SHT_CUDA_CALLGRAPH"
	.align	4
	.sectionentsize	8
	.align		4
        /*0000*/ 	.word	0x00000000
	.align		4
        /*0004*/ 	.word	0xffffffff
	.align		4
        /*0008*/ 	.word	0x00000000
	.align		4
        /*000c*/ 	.word	0xfffffffe
	.align		4
        /*0010*/ 	.word	0x00000000
	.align		4
        /*0014*/ 	.word	0xfffffffd
	.align		4
        /*0018*/ 	.word	0x00000000
	.align		4
        /*001c*/ 	.word	0xfffffffc


//--------------------- .text._Z17bitonic_sort_stepPjjj --------------------------
	.section	.text._Z17bitonic_sort_stepPjjj,"ax",@progbits
	.align	128
        .global         _Z17bitonic_sort_stepPjjj
        .type           _Z17bitonic_sort_stepPjjj,@function
        .size           _Z17bitonic_sort_stepPjjj,(.L_x_2 - _Z17bitonic_sort_stepPjjj)
        .other          _Z17bitonic_sort_stepPjjj,@"STO_CUDA_ENTRY STV_DEFAULT"
_Z17bitonic_sort_stepPjjj:
.text._Z17bitonic_sort_stepPjjj:
[----:B------:R-:W-:Y:S01]  /*0000*/  LDC R1, c[0x0][0x37c] ;  /* 0x0000df00ff017b82 */ /* 0x000fe20000000800 */
[----:B------:R-:W0:Y:S01]  /*0010*/  S2R R7, SR_TID.X ;  /* 0x0000000000077919 */ /* 0x000e220000002100 */
[----:B------:R-:W0:Y:S01]  /*0020*/  LDCU UR4, c[0x0][0x360] ;  /* 0x00006c00ff0477ac */ /* 0x000e220008000800 */
[----:B------:R-:W0:Y:S01]  /*0030*/  S2R R0, SR_CTAID.X ;  /* 0x0000000000007919 */ /* 0x000e220000002500 */
[----:B------:R-:W1:Y:S01]  /*0040*/  LDCU UR5, c[0x0][0x388] ;  /* 0x00007100ff0577ac */ /* 0x000e620008000800 */
[----:B0-----:R-:W-:-:S05]  /*0050*/  IMAD R7, R0, UR4, R7 ;  /* 0x0000000400077c24 */ /* 0x001fca000f8e0207 */
[----:B-1----:R-:W-:-:S04]  /*0060*/  LOP3.LUT R9, R7, UR5, RZ, 0x3c, !PT ;  /* 0x0000000507097c12 */ /* 0x002fc8000f8e3cff */
[----:B------:R-:W-:-:S13]  /*0070*/  ISETP.GT.U32.AND P0, PT, R9, R7, PT ;  /* 0x000000070900720c */ /* 0x000fda0003f04070 */
[----:B------:R-:W-:Y:S05]  /*0080*/  @!P0 EXIT ;  /* 0x000000000000894d */ /* 0x000fea0003800000 */
[----:B------:R-:W0:Y:S02]  /*0090*/  LDCU UR4, c[0x0][0x38c] ;  /* 0x00007180ff0477ac */ /* 0x000e240008000800 */
[----:B0-----:R-:W-:Y:S01]  /*00a0*/  LOP3.LUT P0, RZ, R7, UR4, RZ, 0xc0, !PT ;  /* 0x0000000407ff7c12 */ /* 0x001fe2000f80c0ff */
[----:B------:R-:W0:-:S12]  /*00b0*/  LDCU.64 UR4, c[0x0][0x358] ;  /* 0x00006b00ff0477ac */ /* 0x000e180008000a00 */
[----:B------:R-:W-:Y:S05]  /*00c0*/  @!P0 BRA `(.L_x_0) ;  /* 0x0000000000288947 */ /* 0x000fea0003800000 */
[----:B------:R-:W1:Y:S02]  /*00d0*/  LDC.64 R4, c[0x0][0x380] ;  /* 0x0000e000ff047b82 */ /* 0x000e640000000a00 */
[----:B-1----:R-:W-:-:S04]  /*00e0*/  IMAD.WIDE.U32 R2, R7, 0x4, R4 ;  /* 0x0000000407027825 */ /* 0x002fc800078e0004 */
[----:B------:R-:W-:Y:S01]  /*00f0*/  IMAD.WIDE.U32 R4, R9, 0x4, R4 ;  /* 0x0000000409047825 */ /* 0x000fe200078e0004 */
[----:B0-----:R-:W2:Y:S04]  /*0100*/  LDG.E R7, desc[UR4][R2.64] ;  /* 0x0000000402077981 */ /* 0x001ea8000c1e1900 */
[----:B------:R-:W2:Y:S02]  /*0110*/  LDG.E R0, desc[UR4][R4.64] ;  /* 0x0000000404007981 */ /* 0x000ea4000c1e1900 */
[----:B--2---:R-:W-:-:S13]  /*0120*/  ISETP.GE.U32.AND P0, PT, R7, R0, PT ;  /* 0x000000000700720c */ /* 0x004fda0003f06070 */
[----:B------:R-:W-:Y:S05]  /*0130*/  @P0 EXIT ;  /* 0x000000000000094d */ /* 0x000fea0003800000 */
[----:B------:R-:W-:Y:S04]  /*0140*/  STG.E desc[UR4][R2.64], R0 ;  /* 0x0000000002007986 */ /* 0x000fe8000c101904 */
[----:B------:R-:W-:Y:S01]  /*0150*/  STG.E desc[UR4][R4.64], R7 ;  /* 0x0000000704007986 */ /* 0x000fe2000c101904 */
[----:B------:R-:W-:Y:S05]  /*0160*/  EXIT ;  /* 0x000000000000794d */ /* 0x000fea0003800000 */
.L_x_0:
[----:B------:R-:W1:Y:S02]  /*0170*/  LDC.64 R2, c[0x0][0x380] ;  /* 0x0000e000ff027b82 */ /* 0x000e640000000a00 */
[----:B-1----:R-:W-:-:S04]  /*0180*/  IMAD.WIDE.U32 R4, R7, 0x4, R2 ;  /* 0x0000000407047825 */ /* 0x002fc800078e0002 */
[----:B------:R-:W-:Y:S01]  /*0190*/  IMAD.WIDE.U32 R2, R9, 0x4, R2 ;  /* 0x0000000409027825 */ /* 0x000fe200078e0002 */
[----:B0-----:R-:W2:Y:S04]  /*01a0*/  LDG.E R7, desc[UR4][R4.64] ;  /* 0x0000000404077981 */ /* 0x001ea8000c1e1900 */
[----:B------:R-:W2:Y:S02]  /*01b0*/  LDG.E R0, desc[UR4][R2.64] ;  /* 0x0000000402007981 */ /* 0x000ea4000c1e1900 */
[----:B--2---:R-:W-:-:S13]  /*01c0*/  ISETP.GT.U32.AND P0, PT, R7, R0, PT ;  /* 0x000000000700720c */ /* 0x004fda0003f04070 */
[----:B------:R-:W-:Y:S05]  /*01d0*/  @!P0 EXIT ;  /* 0x000000000000894d */ /* 0x000fea0003800000 */
[----:B------:R-:W-:Y:S04]  /*01e0*/  STG.E desc[UR4][R4.64], R0 ;  /* 0x0000000004007986 */ /* 0x000fe8000c101904 */
[----:B------:R-:W-:Y:S01]  /*01f0*/  STG.E desc[UR4][R2.64], R7 ;  /* 0x0000000702007986 */ /* 0x000fe2000c101904 */
[----:B------:R-:W-:Y:S05]  /*0200*/  EXIT ;  /* 0x000000000000794d */ /* 0x000fea0003800000 */
.L_x_1:
[----:B------:R-:W-:-:S00]  /*0210*/  BRA `(.L_x_1) ;  /* 0xfffffffc00fc7947 */ /* 0x000fc0000383ffff */
[----:B------:R-:W-:-:S00]  /*0220*/  NOP ;  /* 0x0000000000007918 */ /* 0x000fc00000000000 */
        /* <DEDUP_REMOVED lines=13> */
.L_x_2:


//--------------------- .nv.shared.reserved.0     --------------------------
	.section	.nv.shared.reserved.0,"aw",@nobits
	.weak		__nv_reservedSMEM_offset_0_alias
	.size		__nv_reservedSMEM_offset_0_alias, 0, 64
	.other		__nv_reservedSMEM_offset_0_alias,@"STO_CUDA_RESERVED_SHARED STV_DEFAULT"
__nv_reservedSMEM_offset_0_alias:
	.zero		0
	.zero		64


//--------------------- .nv.constant0._Z17bitonic_sort_stepPjjj --------------------------
	.section	.nv.constant0._Z17bitonic_sort_stepPjjj,"a",@progbits
	.sectionflags	@""
	.align	4
.nv.constant0._Z17bitonic_sort_stepPjjj:
	.zero		912


//--------------------- SYMBOLS --------------------------

	.type		.nv.reservedSmem.offset0,@object
	.size		.nv.reservedSmem.offset0,0x4
